//
// Generated by NVIDIA NVVM Compiler
//
// Compiler Build ID: CL-36424714
// Cuda compilation tools, release 13.0, V13.0.88
// Based on NVVM 20.0.0
//

.version 9.0
.target sm_100
.address_size 64

	// .globl	_Z12VecAddKernelPKfS0_Pfi

.visible .entry _Z12VecAddKernelPKfS0_Pfi(
	.param .u64 .ptr .align 1 _Z12VecAddKernelPKfS0_Pfi_param_0,
	.param .u64 .ptr .align 1 _Z12VecAddKernelPKfS0_Pfi_param_1,
	.param .u64 .ptr .align 1 _Z12VecAddKernelPKfS0_Pfi_param_2,
	.param .u32 _Z12VecAddKernelPKfS0_Pfi_param_3
)
{
	.reg .pred 	%p<2>;
	.reg .b32 	%r<6>;
	.reg .b32 	%f<4>;
	.reg .b64 	%rd<11>;

	ld.param.u64 	%rd1, [_Z12VecAddKernelPKfS0_Pfi_param_0];
	ld.param.u64 	%rd2, [_Z12VecAddKernelPKfS0_Pfi_param_1];
	ld.param.u64 	%rd3, [_Z12VecAddKernelPKfS0_Pfi_param_2];
	ld.param.u32 	%r2, [_Z12VecAddKernelPKfS0_Pfi_param_3];
	mov.u32 	%r3, %tid.x;
	mov.u32 	%r4, %ntid.x;
	mov.u32 	%r5, %ctaid.x;
	mad.lo.s32 	%r1, %r4, %r5, %r3;
	setp.ge.s32 	%p1, %r1, %r2;
	@%p1 bra 	$L__BB0_2;
	cvta.to.global.u64 	%rd4, %rd1;
	cvta.to.global.u64 	%rd5, %rd2;
	cvta.to.global.u64 	%rd6, %rd3;
	mul.wide.s32 	%rd7, %r1, 4;
	add.s64 	%rd8, %rd4, %rd7;
	ld.global.f32 	%f1, [%rd8];
	add.s64 	%rd9, %rd5, %rd7;
	ld.global.f32 	%f2, [%rd9];
	add.f32 	%f3, %f1, %f2;
	add.s64 	%rd10, %rd6, %rd7;
	st.global.f32 	[%rd10], %f3;
$L__BB0_2:
	ret;

}


// ===== COMPILED SASS (sm_100) =====

	.target	sm_100

	.elftype	@"ET_EXEC"


//--------------------- .note.nv.tkinfo           --------------------------
	.section	.note.nv.tkinfo,"",@"SHT_NOTE"
	.sectionflags	@"SHF_NOTE_NV_TKINFO"
	.tkinfo
        /*0018*/ 	.word	0x00000002
        /*0030*/ 	.string	""
        /*0030*/ 	.string	"ptxas"
        /*0030*/ 	.string	"Cuda compilation tools, release 13.0, V13.0.88"
        /*0030*/ 	.string	"Build cuda_13.0.r13.0/compiler.36424714_0"
        /*0030*/ 	.string	"-arch sm_100 -m 64 "



//--------------------- .note.nv.cuinfo           --------------------------
	.section	.note.nv.cuinfo,"",@"SHT_NOTE"
	.sectionflags	@"SHF_NOTE_NV_CUINFO"
        /*0018*/ 	.short	0x0002
        /*001a*/ 	.short	0x0064
        /*001c*/ 	.short	0x0082
	.zero		2


//--------------------- .nv.info                  --------------------------
	.section	.nv.info,"",@"SHT_CUDA_INFO"
	.align	4


	//----- nvinfo : EIATTR_REGCOUNT
	.align		4
        /*0000*/ 	.byte	0x04, 0x2f
        /*0002*/ 	.short	(.L_1 - .L_0)
	.align		4
.L_0:
        /*0004*/ 	.word	index@(_Z12VecAddKernelPKfS0_Pfi)
        /*0008*/ 	.word	0x0000000c


	//----- nvinfo : EIATTR_FRAME_SIZE
	.align		4
.L_1:
        /*000c*/ 	.byte	0x04, 0x11
        /*000e*/ 	.short	(.L_3 - .L_2)
	.align		4
.L_2:
        /*0010*/ 	.word	index@(_Z12VecAddKernelPKfS0_Pfi)
        /*0014*/ 	.word	0x00000000


	//----- nvinfo : EIATTR_MIN_STACK_SIZE
	.align		4
.L_3:
        /*0018*/ 	.byte	0x04, 0x12
        /*001a*/ 	.short	(.L_5 - .L_4)
	.align		4
.L_4:
        /*001c*/ 	.word	index@(_Z12VecAddKernelPKfS0_Pfi)
        /*0020*/ 	.word	0x00000000
.L_5:


//--------------------- .nv.compat                --------------------------
	.section	.nv.compat,"",@"SHT_CUDA_COMPAT_INFO"
	.align	4
        /*0000*/ 	.byte	0x02, 0x09, 0x00, 0x00, 0x02, 0x02, 0x01, 0x00, 0x02, 0x05, 0x05, 0x00, 0x03, 0x07, 0x01, 0x01
        /*0010*/ 	.byte	0x02, 0x03, 0x00, 0x00, 0x02, 0x06, 0x01, 0x00, 0x04, 0x0b, 0x08, 0x00, 0x09, 0x00, 0x00, 0x00
        /*0020*/ 	.byte	0x00, 0x00, 0x00, 0x00


//--------------------- .nv.info._Z12VecAddKernelPKfS0_Pfi --------------------------
	.section	.nv.info._Z12VecAddKernelPKfS0_Pfi,"",@"SHT_CUDA_INFO"
	.sectionflags	@""
	.align	4


	//----- nvinfo : EIATTR_CUDA_API_VERSION
	.align		4
        /*0000*/ 	.byte	0x04, 0x37
        /*0002*/ 	.short	(.L_7 - .L_6)
.L_6:
        /*0004*/ 	.word	0x00000082


	//----- nvinfo : EIATTR_KPARAM_INFO
	.align		4
.L_7:
        /*0008*/ 	.byte	0x04, 0x17
        /*000a*/ 	.short	(.L_9 - .L_8)
.L_8:
        /*000c*/ 	.word	0x00000000
        /*0010*/ 	.short	0x0003
        /*0012*/ 	.short	0x0018
        /*0014*/ 	.byte	0x00, 0xf0, 0x11, 0x00


	//----- nvinfo : EIATTR_KPARAM_INFO
	.align		4
.L_9:
        /*0018*/ 	.byte	0x04, 0x17
        /*001a*/ 	.short	(.L_11 - .L_10)
.L_10:
        /*001c*/ 	.word	0x00000000
        /*0020*/ 	.short	0x0002
        /*0022*/ 	.short	0x0010
        /*0024*/ 	.byte	0x00, 0xf5, 0x21, 0x00


	//----- nvinfo : EIATTR_KPARAM_INFO
	.align		4
.L_11:
        /*0028*/ 	.byte	0x04, 0x17
        /*002a*/ 	.short	(.L_13 - .L_12)
.L_12:
        /*002c*/ 	.word	0x00000000
        /*0030*/ 	.short	0x0001
        /*0032*/ 	.short	0x0008
        /*0034*/ 	.byte	0x00, 0xf5, 0x21, 0x00


	//----- nvinfo : EIATTR_KPARAM_INFO
	.align		4
.L_13:
        /*0038*/ 	.byte	0x04, 0x17
        /*003a*/ 	.short	(.L_15 - .L_14)
.L_14:
        /*003c*/ 	.word	0x00000000
        /*0040*/ 	.short	0x0000
        /*0042*/ 	.short	0x0000
        /*0044*/ 	.byte	0x00, 0xf5, 0x21, 0x00


	//----- nvinfo : EIATTR_SPARSE_MMA_MASK
	.align		4
.L_15:
        /*0048*/ 	.byte	0x03, 0x50
        /*004a*/ 	.short	0x0000


	//----- nvinfo : EIATTR_MAXREG_COUNT
	.align		4
        /*004c*/ 	.byte	0x03, 0x1b
        /*004e*/ 	.short	0x00ff


	//----- nvinfo : EIATTR_MERCURY_ISA_VERSION
	.align		4
        /*0050*/ 	.byte	0x03, 0x5f
        /*0052*/ 	.short	0x0101


	//----- nvinfo : EIATTR_VRC_CTA_INIT_COUNT
	.align		4
        /*0054*/ 	.byte	0x02, 0x4a
	.zero		1
	.zero		1


	//----- nvinfo : EIATTR_EXIT_INSTR_OFFSETS
	.align		4
        /*0058*/ 	.byte	0x04, 0x1c
        /*005a*/ 	.short	(.L_17 - .L_16)


	//   ....[0]....
.L_16:
        /*005c*/ 	.word	0x00000070


	//   ....[1]....
        /*0060*/ 	.word	0x00000130


	//----- nvinfo : EIATTR_CBANK_PARAM_SIZE
	.align		4
.L_17:
        /*0064*/ 	.byte	0x03, 0x19
        /*0066*/ 	.short	0x001c


	//----- nvinfo : EIATTR_PARAM_CBANK
	.align		4
        /*0068*/ 	.byte	0x04, 0x0a
        /*006a*/ 	.short	(.L_19 - .L_18)
	.align		4
.L_18:
        /*006c*/ 	.word	index@(.nv.constant0._Z12VecAddKernelPKfS0_Pfi)
        /*0070*/ 	.short	0x0380
        /*0072*/ 	.short	0x001c


	//----- nvinfo : EIATTR_SW_WAR
	.align		4
.L_19:
        /*0074*/ 	.byte	0x04, 0x36
        /*0076*/ 	.short	(.L_21 - .L_20)
.L_20:
        /*0078*/ 	.word	0x00000008
.L_21:


//--------------------- .nv.callgraph             --------------------------
	.section	.nv.callgraph,"",@"SHT_CUDA_CALLGRAPH"
	.align	4
	.sectionentsize	8
	.align		4
        /*0000*/ 	.word	0x00000000
	.align		4
        /*0004*/ 	.word	0xffffffff
	.align		4
        /*0008*/ 	.word	0x00000000
	.align		4
        /*000c*/ 	.word	0xfffffffe
	.align		4
        /*0010*/ 	.word	0x00000000
	.align		4
        /*0014*/ 	.word	0xfffffffd
	.align		4
        /*0018*/ 	.word	0x00000000
	.align		4
        /*001c*/ 	.word	0xfffffffc


//--------------------- .text._Z12VecAddKernelPKfS0_Pfi --------------------------
	.section	.text._Z12VecAddKernelPKfS0_Pfi,"ax",@progbits
	.align	128
        .global         _Z12VecAddKernelPKfS0_Pfi
        .type           _Z12VecAddKernelPKfS0_Pfi,@function
        .size           _Z12VecAddKernelPKfS0_Pfi,(.L_x_1 - _Z12VecAddKernelPKfS0_Pfi)
        .other          _Z12VecAddKernelPKfS0_Pfi,@"STO_CUDA_ENTRY STV_DEFAULT"
_Z12VecAddKernelPKfS0_Pfi:
.text._Z12VecAddKernelPKfS0_Pfi:
[----:B------:R-:W-:Y:S01]  /*0000*/  LDC R1, c[0x0][0x37c] ;  /* 0x0000df00ff017b82 */ /* 0x000fe20000000800 */
[----:B------:R-:W0:Y:S01]  /*0010*/  S2R R9, SR_TID.X ;  /* 0x0000000000097919 */ /* 0x000e220000002100 */
[----:B------:R-:W0:Y:S01]  /*0020*/  LDCU UR4, c[0x0][0x360] ;  /* 0x00006c00ff0477ac */ /* 0x000e220008000800 */
[----:B------:R-:W0:Y:S01]  /*0030*/  S2R R0, SR_CTAID.X ;  /* 0x0000000000007919 */ /* 0x000e220000002500 */
[----:B------:R-:W1:Y:S01]  /*0040*/  LDCU UR5, c[0x0][0x398] ;  /* 0x00007300ff0577ac */ /* 0x000e620008000800 */
[----:B0-----:R-:W-:-:S05]  /*0050*/  IMAD R9, R0, UR4, R9 ;  /* 0x0000000400097c24 */ /* 0x001fca000f8e0209 */
[----:B-1----:R-:W-:-:S13]  /*0060*/  ISETP.GE.AND P0, PT, R9, UR5, PT ;  /* 0x0000000509007c0c */ /* 0x002fda000bf06270 */
[----:B------:R-:W-:Y:S05]  /*0070*/  @P0 EXIT ;  /* 0x000000000000094d */ /* 0x000fea0003800000 */
[----:B------:R-:W0:Y:S01]  /*0080*/  LDC.64 R2, c[0x0][0x380] ;  /* 0x0000e000ff027b82 */ /* 0x000e220000000a00 */
[----:B------:R-:W1:Y:S07]  /*0090*/  LDCU.64 UR4, c[0x0][0x358] ;  /* 0x00006b00ff0477ac */ /* 0x000e6e0008000a00 */
[----:B------:R-:W2:Y:S08]  /*00a0*/  LDC.64 R4, c[0x0][0x388] ;  /* 0x0000e200ff047b82 */ /* 0x000eb00000000a00 */
[----:B------:R-:W3:Y:S01]  /*00b0*/  LDC.64 R6, c[0x0][0x390] ;  /* 0x0000e400ff067b82 */ /* 0x000ee20000000a00 */
[----:B0-----:R-:W-:-:S06]  /*00c0*/  IMAD.WIDE R2, R9, 0x4, R2 ;  /* 0x0000000409027825 */ /* 0x001fcc00078e0202 */
[----:B-1----:R-:W4:Y:S01]  /*00d0*/  LDG.E R2, desc[UR4][R2.64] ;  /* 0x0000000402027981 */ /* 0x002f22000c1e1900 */
[----:B--2---:R-:W-:-:S06]  /*00e0*/  IMAD.WIDE R4, R9, 0x4, R4 ;  /* 0x0000000409047825 */ /* 0x004fcc00078e0204 */
[----:B------:R-:W4:Y:S01]  /*00f0*/  LDG.E R5, desc[UR4][R4.64] ;  /* 0x0000000404057981 */ /* 0x000f22000c1e1900 */
[----:B---3--:R-:W-:-:S04]  /*0100*/  IMAD.WIDE R6, R9, 0x4, R6 ;  /* 0x0000000409067825 */ /* 0x008fc800078e0206 */
[----:B----4-:R-:W-:-:S05]  /*0110*/  FADD R9, R2, R5 ;  /* 0x0000000502097221 */ /* 0x010fca0000000000 */
[----:B------:R-:W-:Y:S01]  /*0120*/  STG.E desc[UR4][R6.64], R9 ;  /* 0x0000000906007986 */ /* 0x000fe2000c101904 */
[----:B------:R-:W-:Y:S05]  /*0130*/  EXIT ;  /* 0x000000000000794d */ /* 0x000fea0003800000 */
.L_x_0:
[----:B------:R-:W-:-:S00]  /*0140*/  BRA `(.L_x_0) ;  /* 0xfffffffc00fc7947 */ /* 0x000fc0000383ffff */
[----:B------:R-:W-:-:S00]  /*0150*/  NOP ;  /* 0x0000000000007918 */ /* 0x000fc00000000000 */
        /* <DEDUP_REMOVED lines=10> */
.L_x_1:


//--------------------- .nv.shared.reserved.0     --------------------------
	.section	.nv.shared.reserved.0,"aw",@nobits
	.weak		__nv_reservedSMEM_offset_0_alias
	.size		__nv_reservedSMEM_offset_0_alias, 0, 64
	.other		__nv_reservedSMEM_offset_0_alias,@"STO_CUDA_RESERVED_SHARED STV_DEFAULT"
__nv_reservedSMEM_offset_0_alias:
	.zero		0
	.zero		64


//--------------------- .nv.constant0._Z12VecAddKernelPKfS0_Pfi --------------------------
	.section	.nv.constant0._Z12VecAddKernelPKfS0_Pfi,"a",@progbits
	.sectionflags	@""
	.align	4
.nv.constant0._Z12VecAddKernelPKfS0_Pfi:
	.zero		924


//--------------------- SYMBOLS --------------------------

	.type		.nv.reservedSmem.offset0,@object
	.size		.nv.reservedSmem.offset0,0x4
